	.headerflags	@"EF_CUDA_TEXMODE_UNIFIED EF_CUDA_64BIT_ADDRESS EF_CUDA_ACCELERATORS EF_CUDA_SM90 EF_CUDA_VIRTUAL_SM(EF_CUDA_SM90)"
	.elftype	@"ET_EXEC"


//--------------------- .nv.info                  --------------------------
	.section	.nv.info,"",@"SHT_CUDA_INFO"
	.align	4


	//----- nvinfo : EIATTR_REGCOUNT
	.align		4
        /*0000*/ 	.byte	0x04, 0x2f
        /*0002*/ 	.short	(.L_1 - .L_0)
	.align		4
.L_0:
        /*0004*/ 	.word	index@(triton_poi_fused_copy_4)
        /*0008*/ 	.word	0x00000011


	//----- nvinfo : EIATTR_MIN_STACK_SIZE
	.align		4
.L_1:
        /*000c*/ 	.byte	0x04, 0x12
        /*000e*/ 	.short	(.L_3 - .L_2)
	.align		4
.L_2:
        /*0010*/ 	.word	index@(triton_poi_fused_copy_4)
        /*0014*/ 	.word	0x00000000


	//----- nvinfo : EIATTR_FRAME_SIZE
	.align		4
.L_3:
        /*0018*/ 	.byte	0x04, 0x11
        /*001a*/ 	.short	(.L_5 - .L_4)
	.align		4
.L_4:
        /*001c*/ 	.word	index@(triton_poi_fused_copy_4)
        /*0020*/ 	.word	0x00000000


	//----- nvinfo : EIATTR_MIN_STACK_SIZE
	.align		4
.L_5:
        /*0024*/ 	.byte	0x04, 0x12
        /*0026*/ 	.short	(.L_7 - .L_6)
	.align		4
.L_6:
        /*0028*/ 	.word	index@(triton_poi_fused_copy_4)
        /*002c*/ 	.word	0x00000000
.L_7:


//--------------------- .nv.info.triton_poi_fused_copy_4 --------------------------
	.section	.nv.info.triton_poi_fused_copy_4,"",@"SHT_CUDA_INFO"
	.sectionflags	@""
	.align	4


	//----- nvinfo : EIATTR_CUDA_API_VERSION
	.align		4
        /*0000*/ 	.byte	0x04, 0x37
        /*0002*/ 	.short	(.L_9 - .L_8)
.L_8:
        /*0004*/ 	.word	0x0000007c


	//----- nvinfo : EIATTR_KPARAM_INFO
	.align		4
.L_9:
        /*0008*/ 	.byte	0x04, 0x17
        /*000a*/ 	.short	(.L_11 - .L_10)
.L_10:
        /*000c*/ 	.word	0x00000000
        /*0010*/ 	.short	0x0004
        /*0012*/ 	.short	0x0020
        /*0014*/ 	.byte	0x00, 0xf0, 0x11, 0x00


	//----- nvinfo : EIATTR_KPARAM_INFO
	.align		4
.L_11:
        /*0018*/ 	.byte	0x04, 0x17
        /*001a*/ 	.short	(.L_13 - .L_12)
.L_12:
        /*001c*/ 	.word	0x00000000
        /*0020*/ 	.short	0x0003
        /*0022*/ 	.short	0x0018
        /*0024*/ 	.byte	0x00, 0xf4, 0x21, 0x00


	//----- nvinfo : EIATTR_KPARAM_INFO
	.align		4
.L_13:
        /*0028*/ 	.byte	0x04, 0x17
        /*002a*/ 	.short	(.L_15 - .L_14)
.L_14:
        /*002c*/ 	.word	0x00000000
        /*0030*/ 	.short	0x0002
        /*0032*/ 	.short	0x0010
        /*0034*/ 	.byte	0x00, 0xf4, 0x21, 0x00


	//----- nvinfo : EIATTR_KPARAM_INFO
	.align		4
.L_15:
        /*0038*/ 	.byte	0x04, 0x17
        /*003a*/ 	.short	(.L_17 - .L_16)
.L_16:
        /*003c*/ 	.word	0x00000000
        /*0040*/ 	.short	0x0001
        /*0042*/ 	.short	0x0008
        /*0044*/ 	.byte	0x00, 0xf4, 0x21, 0x00


	//----- nvinfo : EIATTR_KPARAM_INFO
	.align		4
.L_17:
        /*0048*/ 	.byte	0x04, 0x17
        /*004a*/ 	.short	(.L_19 - .L_18)
.L_18:
        /*004c*/ 	.word	0x00000000
        /*0050*/ 	.short	0x0000
        /*0052*/ 	.short	0x0000
        /*0054*/ 	.byte	0x00, 0xf4, 0x21, 0x00


	//----- nvinfo : EIATTR_SPARSE_MMA_MASK
	.align		4
.L_19:
        /*0058*/ 	.byte	0x03, 0x50
        /*005a*/ 	.short	0x0000


	//----- nvinfo : EIATTR_MAXREG_COUNT
	.align		4
        /*005c*/ 	.byte	0x03, 0x1b
        /*005e*/ 	.short	0x00ff


	//----- nvinfo : EIATTR_EXIT_INSTR_OFFSETS
	.align		4
        /*0060*/ 	.byte	0x04, 0x1c
        /*0062*/ 	.short	(.L_21 - .L_20)


	//   ....[0]....
.L_20:
        /*0064*/ 	.word	0x000002b0


	//   ....[1]....
        /*0068*/ 	.word	0x000002d0


	//----- nvinfo : EIATTR_REQNTID
	.align		4
.L_21:
        /*006c*/ 	.byte	0x04, 0x10
        /*006e*/ 	.short	(.L_23 - .L_22)
.L_22:
        /*0070*/ 	.word	0x00000080
        /*0074*/ 	.word	0x00000001
        /*0078*/ 	.word	0x00000001


	//----- nvinfo : EIATTR_CBANK_PARAM_SIZE
	.align		4
.L_23:
        /*007c*/ 	.byte	0x03, 0x19
        /*007e*/ 	.short	0x0024


	//----- nvinfo : EIATTR_PARAM_CBANK
	.align		4
        /*0080*/ 	.byte	0x04, 0x0a
        /*0082*/ 	.short	(.L_25 - .L_24)
	.align		4
.L_24:
        /*0084*/ 	.word	index@(.nv.constant0.triton_poi_fused_copy_4)
        /*0088*/ 	.short	0x0210
        /*008a*/ 	.short	0x0024


	//----- nvinfo : EIATTR_SW_WAR
	.align		4
.L_25:
        /*008c*/ 	.byte	0x04, 0x36
        /*008e*/ 	.short	(.L_27 - .L_26)
.L_26:
        /*0090*/ 	.word	0x00000008
.L_27:


//--------------------- .nv.callgraph             --------------------------
	.section	.nv.callgraph,"",@"SHT_CUDA_CALLGRAPH"
	.align	4
	.sectionentsize	8
	.align		4
        /*0000*/ 	.word	0x00000000
	.align		4
        /*0004*/ 	.word	0xffffffff
	.align		4
        /*0008*/ 	.word	0x00000000
	.align		4
        /*000c*/ 	.word	0xfffffffe
	.align		4
        /*0010*/ 	.word	0x00000000
	.align		4
        /*0014*/ 	.word	0xfffffffd
	.align		4
        /*0018*/ 	.word	0x00000000
	.align		4
        /*001c*/ 	.word	0xfffffffc


//--------------------- .text.triton_poi_fused_copy_4 --------------------------
	.section	.text.triton_poi_fused_copy_4,"ax",@progbits
	.align	128
        .global         triton_poi_fused_copy_4
        .type           triton_poi_fused_copy_4,@function
        .size           triton_poi_fused_copy_4,(.L_x_1 - triton_poi_fused_copy_4)
        .other          triton_poi_fused_copy_4,@"STO_CUDA_ENTRY STV_DEFAULT"
triton_poi_fused_copy_4:
.text.triton_poi_fused_copy_4:
[----:B------:R-:W0:Y:S02]  /*0000*/  LDC R1, c[0x0][0x28] ;  /* 0x00000a00ff017b82 */ /* 0x000e240000000800 */
[----:B------:R-:W1:Y:S01]  /*0010*/  S2R R0, SR_TID.X ;  /* 0x0000000000007919 */ /* 0x000e620000002100 */
[----:B------:R-:W2:Y:S01]  /*0020*/  LDC.64 R4, c[0x0][0x210] ;  /* 0x00008400ff047b82 */ /* 0x000ea20000000a00 */
[----:B------:R-:W-:Y:S01]  /*0030*/  IMAD.MOV.U32 R13, RZ, RZ, RZ ;  /* 0x000000ffff0d7224 */ /* 0x000fe200078e00ff */
[----:B------:R-:W-:Y:S01]  /*0040*/  ULDC.64 UR4, c[0x0][0x208] ;  /* 0x0000820000047ab9 */ /* 0x000fe20000000a00 */
[----:B------:R-:W3:Y:S01]  /*0050*/  S2R R3, SR_CTAID.X ;  /* 0x0000000000037919 */ /* 0x000ee20000002500 */
[----:B-1----:R-:W-:-:S05]  /*0060*/  IMAD.SHL.U32 R0, R0, 0x2, RZ ;  /* 0x0000000200007824 */ /* 0x002fca00078e00ff */
[----:B------:R-:W-:-:S05]  /*0070*/  LOP3.LUT R0, R0, 0xfe, RZ, 0xc0, !PT ;  /* 0x000000fe00007812 */ /* 0x000fca00078ec0ff */
[----:B---3--:R-:W-:Y:S02]  /*0080*/  IMAD R0, R3, 0x100, R0 ;  /* 0x0000010003007824 */ /* 0x008fe400078e0200 */
[----:B------:R-:W1:Y:S02]  /*0090*/  LDC.64 R2, c[0x0][0x220] ;  /* 0x00008800ff027b82 */ /* 0x000e640000000a00 */
[C---:B------:R-:W-:Y:S01]  /*00a0*/  IMAD.HI R7, R0.reuse, 0x66666667, RZ ;  /* 0x6666666700077827 */ /* 0x040fe200078e02ff */
[----:B------:R-:W-:Y:S02]  /*00b0*/  IADD3 R6, R0, 0x1, RZ ;  /* 0x0000000100067810 */ /* 0x000fe40007ffe0ff */
[----:B------:R-:W-:Y:S02]  /*00c0*/  ISETP.GE.AND P2, PT, R0, 0x140, PT ;  /* 0x000001400000780c */ /* 0x000fe40003f46270 */
[----:B------:R-:W-:Y:S01]  /*00d0*/  SHF.R.U32.HI R8, RZ, 0x1f, R7 ;  /* 0x0000001fff087819 */ /* 0x000fe20000011607 */
[----:B------:R-:W-:-:S03]  /*00e0*/  IMAD.HI R11, R6, 0x66666667, RZ ;  /* 0x66666667060b7827 */ /* 0x000fc600078e02ff */
[CC--:B------:R-:W-:Y:S02]  /*00f0*/  LEA.HI.SX32 R9, R7.reuse, R8.reuse, 0x1f ;  /* 0x0000000807097211 */ /* 0x0c0fe400078ffaff */
[----:B------:R-:W-:Y:S02]  /*0100*/  SHF.R.S32.HI R12, RZ, 0x1, R11 ;  /* 0x00000001ff0c7819 */ /* 0x000fe4000001140b */
[----:B------:R-:W-:Y:S01]  /*0110*/  LEA.HI.SX32 R7, R7, R8, 0x1d ;  /* 0x0000000807077211 */ /* 0x000fe200078feaff */
[----:B------:R-:W-:Y:S01]  /*0120*/  IMAD R10, R9, -0x5, R0 ;  /* 0xfffffffb090a7824 */ /* 0x000fe200078e0200 */
[----:B------:R-:W-:-:S03]  /*0130*/  LEA.HI R11, R11, R12, RZ, 0x1 ;  /* 0x0000000c0b0b7211 */ /* 0x000fc600078f08ff */
[----:B------:R-:W-:Y:S01]  /*0140*/  IMAD R8, R7, -0x14, R0 ;  /* 0xffffffec07087824 */ /* 0x000fe200078e0200 */
[----:B------:R-:W-:Y:S01]  /*0150*/  ISETP.GE.AND P3, PT, R10, 0x3, PT ;  /* 0x000000030a00780c */ /* 0x000fe20003f66270 */
[----:B------:R-:W-:Y:S02]  /*0160*/  IMAD R12, R11, -0x5, R6 ;  /* 0xfffffffb0b0c7824 */ /* 0x000fe400078e0206 */
[----:B------:R-:W-:Y:S01]  /*0170*/  IMAD R9, R9, 0x4, R10 ;  /* 0x0000000409097824 */ /* 0x000fe200078e020a */
[----:B------:R-:W-:Y:S01]  /*0180*/  ISETP.LT.AND P0, PT, R0, 0x140, !P3 ;  /* 0x000001400000780c */ /* 0x000fe20005f01270 */
[----:B------:R-:W-:Y:S01]  /*0190*/  IMAD R8, R7, 0x50, R8 ;  /* 0x0000005007087824 */ /* 0x000fe200078e0208 */
[----:B------:R-:W-:Y:S01]  /*01a0*/  ISETP.LT.AND P1, PT, R12, 0x3, !P2 ;  /* 0x000000030c00780c */ /* 0x000fe20005721270 */
[----:B--2---:R-:W-:Y:S01]  /*01b0*/  IMAD.WIDE R6, R9, 0x4, R4 ;  /* 0x0000000409067825 */ /* 0x004fe200078e0204 */
[----:B------:R-:W-:Y:S01]  /*01c0*/  LEA R11, R11, R12, 0x2 ;  /* 0x0000000c0b0b7211 */ /* 0x000fe200078e10ff */
[----:B------:R-:W-:-:S02]  /*01d0*/  HFMA2.MMA R14, -RZ, RZ, 0, 0 ;  /* 0x00000000ff0e7435 */ /* 0x000fc400000001ff */
[----:B------:R-:W-:Y:S02]  /*01e0*/  VIADD R9, R8, 0x3c ;  /* 0x0000003c08097836 */ /* 0x000fe40000000000 */
[----:B------:R-:W-:Y:S01]  /*01f0*/  IMAD.WIDE R4, R11, 0x4, R4 ;  /* 0x000000040b047825 */ /* 0x000fe200078e0204 */
[----:B------:R-:W-:-:S03]  /*0200*/  CS2R R10, SRZ ;  /* 0x00000000000a7805 */ /* 0x000fc6000001ff00 */
[----:B-1----:R-:W-:Y:S01]  /*0210*/  IMAD.WIDE R2, R9, 0x4, R2 ;  /* 0x0000000409027825 */ /* 0x002fe200078e0202 */
[----:B------:R1:W2:Y:S01]  /*0220*/  @P0 LDG.E R13, desc[UR4][R6.64] ;  /* 0x00000004060d0981 */ /* 0x0002a2000c1e1900 */
[----:B------:R-:W1:Y:S03]  /*0230*/  LDC.64 R8, c[0x0][0x228] ;  /* 0x00008a00ff087b82 */ /* 0x000e660000000a00 */
[----:B------:R-:W3:Y:S04]  /*0240*/  @!P2 LDG.E.64 R10, desc[UR4][R2.64] ;  /* 0x00000004020aa981 */ /* 0x000ee8000c1e1b00 */
[----:B------:R-:W4:Y:S01]  /*0250*/  @P1 LDG.E R14, desc[UR4][R4.64] ;  /* 0x00000004040e1981 */ /* 0x000f22000c1e1900 */
[----:B------:R-:W-:Y:S01]  /*0260*/  ISETP.GE.AND P4, PT, R12, 0x3, PT ;  /* 0x000000030c00780c */ /* 0x000fe20003f86270 */
[----:B-1----:R-:W-:Y:S01]  /*0270*/  IMAD.WIDE R6, R0, 0x4, R8 ;  /* 0x0000000400067825 */ /* 0x002fe200078e0208 */
[----:B--2---:R-:W-:-:S04]  /*0280*/  SEL R13, R13, RZ, P0 ;  /* 0x000000ff0d0d7207 */ /* 0x004fc80000000000 */
[----:B---3--:R-:W-:-:S07]  /*0290*/  SEL R10, R13, R10, !P3 ;  /* 0x0000000a0d0a7207 */ /* 0x008fce0005800000 */
[----:B----4-:R-:W-:Y:S01]  /*02a0*/  @!P4 SEL R11, R14, RZ, P1 ;  /* 0x000000ff0e0bc207 */ /* 0x010fe20000800000 */
[----:B------:R-:W-:Y:S06]  /*02b0*/  @P2 EXIT ;  /* 0x000000000000294d */ /* 0x000fec0003800000 */
[----:B------:R-:W-:Y:S01]  /*02c0*/  STG.E.64 desc[UR4][R6.64], R10 ;  /* 0x0000000a06007986 */ /* 0x000fe2000c101b04 */
[----:B------:R-:W-:Y:S05]  /*02d0*/  EXIT ;  /* 0x000000000000794d */ /* 0x000fea0003800000 */
.L_x_0:
[----:B------:R-:W-:-:S00]  /*02e0*/  BRA `(.L_x_0) ;  /* 0xfffffffc00fc7947 */ /* 0x000fc0000383ffff */
[----:B------:R-:W-:-:S00]  /*02f0*/  NOP ;  /* 0x0000000000007918 */ /* 0x000fc00000000000 */
        /* <DEDUP_REMOVED lines=8> */
.L_x_1:


//--------------------- .nv.constant0.triton_poi_fused_copy_4 --------------------------
	.section	.nv.constant0.triton_poi_fused_copy_4,"a",@progbits
	.sectionflags	@""
	.align	4
.nv.constant0.triton_poi_fused_copy_4:
	.zero		564
